//
// Generated by NVIDIA NVVM Compiler
//
// Compiler Build ID: CL-36424714
// Cuda compilation tools, release 13.0, V13.0.88
// Based on NVVM 20.0.0
//

.version 9.0
.target sm_100
.address_size 64

	// .globl	_Z12frontierInitPiS_S_S_S_iS_

.visible .entry _Z12frontierInitPiS_S_S_S_iS_(
	.param .u64 .ptr .align 1 _Z12frontierInitPiS_S_S_S_iS__param_0,
	.param .u64 .ptr .align 1 _Z12frontierInitPiS_S_S_S_iS__param_1,
	.param .u64 .ptr .align 1 _Z12frontierInitPiS_S_S_S_iS__param_2,
	.param .u64 .ptr .align 1 _Z12frontierInitPiS_S_S_S_iS__param_3,
	.param .u64 .ptr .align 1 _Z12frontierInitPiS_S_S_S_iS__param_4,
	.param .u32 _Z12frontierInitPiS_S_S_S_iS__param_5,
	.param .u64 .ptr .align 1 _Z12frontierInitPiS_S_S_S_iS__param_6
)
{
	.reg .pred 	%p<3>;
	.reg .b32 	%r<8>;
	.reg .b64 	%rd<11>;

	ld.param.u64 	%rd1, [_Z12frontierInitPiS_S_S_S_iS__param_0];
	ld.param.u64 	%rd2, [_Z12frontierInitPiS_S_S_S_iS__param_4];
	ld.param.u32 	%r2, [_Z12frontierInitPiS_S_S_S_iS__param_5];
	ld.param.u64 	%rd3, [_Z12frontierInitPiS_S_S_S_iS__param_6];
	mov.u32 	%r3, %ctaid.x;
	mov.u32 	%r4, %ntid.x;
	mov.u32 	%r5, %tid.x;
	mad.lo.s32 	%r1, %r3, %r4, %r5;
	setp.ge.s32 	%p1, %r1, %r2;
	@%p1 bra 	$L__BB0_3;
	cvta.to.global.u64 	%rd4, %rd2;
	mul.wide.s32 	%rd5, %r1, 4;
	add.s64 	%rd6, %rd4, %rd5;
	ld.global.u32 	%r6, [%rd6];
	setp.ne.s32 	%p2, %r6, -1;
	@%p2 bra 	$L__BB0_3;
	cvta.to.global.u64 	%rd7, %rd3;
	atom.global.add.u32 	%r7, [%rd7], 1;
	cvta.to.global.u64 	%rd8, %rd1;
	mul.wide.s32 	%rd9, %r7, 4;
	add.s64 	%rd10, %rd8, %rd9;
	st.global.u32 	[%rd10], %r1;
$L__BB0_3:
	ret;

}
	// .globl	_Z11visitedInitPiS_iS_
.visible .entry _Z11visitedInitPiS_iS_(
	.param .u64 .ptr .align 1 _Z11visitedInitPiS_iS__param_0,
	.param .u64 .ptr .align 1 _Z11visitedInitPiS_iS__param_1,
	.param .u32 _Z11visitedInitPiS_iS__param_2,
	.param .u64 .ptr .align 1 _Z11visitedInitPiS_iS__param_3
)
{
	.reg .pred 	%p<2>;
	.reg .b32 	%r<8>;
	.reg .b64 	%rd<11>;

	ld.param.u64 	%rd1, [_Z11visitedInitPiS_iS__param_0];
	ld.param.u64 	%rd2, [_Z11visitedInitPiS_iS__param_1];
	ld.param.u64 	%rd3, [_Z11visitedInitPiS_iS__param_3];
	cvta.to.global.u64 	%rd4, %rd3;
	mov.u32 	%r2, %ctaid.x;
	mov.u32 	%r3, %ntid.x;
	mov.u32 	%r4, %tid.x;
	mad.lo.s32 	%r1, %r2, %r3, %r4;
	ld.global.u32 	%r5, [%rd4];
	setp.ge.s32 	%p1, %r1, %r5;
	@%p1 bra 	$L__BB1_2;
	cvta.to.global.u64 	%rd5, %rd2;
	cvta.to.global.u64 	%rd6, %rd1;
	mul.wide.s32 	%rd7, %r1, 4;
	add.s64 	%rd8, %rd5, %rd7;
	ld.global.u32 	%r6, [%rd8];
	mul.wide.s32 	%rd9, %r6, 4;
	add.s64 	%rd10, %rd6, %rd9;
	mov.b32 	%r7, 1;
	st.global.u32 	[%rd10], %r7;
$L__BB1_2:
	ret;

}
	// .globl	_Z7forwardPiS_PdS0_S_S_S_S0_S_S_iS_S_S_S_S_S_
.visible .entry _Z7forwardPiS_PdS0_S_S_S_S0_S_S_iS_S_S_S_S_S_(
	.param .u64 .ptr .align 1 _Z7forwardPiS_PdS0_S_S_S_S0_S_S_iS_S_S_S_S_S__param_0,
	.param .u64 .ptr .align 1 _Z7forwardPiS_PdS0_S_S_S_S0_S_S_iS_S_S_S_S_S__param_1,
	.param .u64 .ptr .align 1 _Z7forwardPiS_PdS0_S_S_S_S0_S_S_iS_S_S_S_S_S__param_2,
	.param .u64 .ptr .align 1 _Z7forwardPiS_PdS0_S_S_S_S0_S_S_iS_S_S_S_S_S__param_3,
	.param .u64 .ptr .align 1 _Z7forwardPiS_PdS0_S_S_S_S0_S_S_iS_S_S_S_S_S__param_4,
	.param .u64 .ptr .align 1 _Z7forwardPiS_PdS0_S_S_S_S0_S_S_iS_S_S_S_S_S__param_5,
	.param .u64 .ptr .align 1 _Z7forwardPiS_PdS0_S_S_S_S0_S_S_iS_S_S_S_S_S__param_6,
	.param .u64 .ptr .align 1 _Z7forwardPiS_PdS0_S_S_S_S0_S_S_iS_S_S_S_S_S__param_7,
	.param .u64 .ptr .align 1 _Z7forwardPiS_PdS0_S_S_S_S0_S_S_iS_S_S_S_S_S__param_8,
	.param .u64 .ptr .align 1 _Z7forwardPiS_PdS0_S_S_S_S0_S_S_iS_S_S_S_S_S__param_9,
	.param .u32 _Z7forwardPiS_PdS0_S_S_S_S0_S_S_iS_S_S_S_S_S__param_10,
	.param .u64 .ptr .align 1 _Z7forwardPiS_PdS0_S_S_S_S0_S_S_iS_S_S_S_S_S__param_11,
	.param .u64 .ptr .align 1 _Z7forwardPiS_PdS0_S_S_S_S0_S_S_iS_S_S_S_S_S__param_12,
	.param .u64 .ptr .align 1 _Z7forwardPiS_PdS0_S_S_S_S0_S_S_iS_S_S_S_S_S__param_13,
	.param .u64 .ptr .align 1 _Z7forwardPiS_PdS0_S_S_S_S0_S_S_iS_S_S_S_S_S__param_14,
	.param .u64 .ptr .align 1 _Z7forwardPiS_PdS0_S_S_S_S0_S_S_iS_S_S_S_S_S__param_15,
	.param .u64 .ptr .align 1 _Z7forwardPiS_PdS0_S_S_S_S0_S_S_iS_S_S_S_S_S__param_16
)
{
	.reg .pred 	%p<17>;
	.reg .b16 	%rs<12>;
	.reg .b32 	%r<27>;
	.reg .b64 	%rd<60>;
	.reg .b64 	%fd<14>;

	ld.param.u64 	%rd9, [_Z7forwardPiS_PdS0_S_S_S_S0_S_S_iS_S_S_S_S_S__param_0];
	ld.param.u64 	%rd10, [_Z7forwardPiS_PdS0_S_S_S_S0_S_S_iS_S_S_S_S_S__param_1];
	ld.param.u64 	%rd11, [_Z7forwardPiS_PdS0_S_S_S_S0_S_S_iS_S_S_S_S_S__param_2];
	ld.param.u64 	%rd12, [_Z7forwardPiS_PdS0_S_S_S_S0_S_S_iS_S_S_S_S_S__param_3];
	ld.param.u64 	%rd13, [_Z7forwardPiS_PdS0_S_S_S_S0_S_S_iS_S_S_S_S_S__param_4];
	ld.param.u64 	%rd15, [_Z7forwardPiS_PdS0_S_S_S_S0_S_S_iS_S_S_S_S_S__param_6];
	ld.param.u64 	%rd16, [_Z7forwardPiS_PdS0_S_S_S_S0_S_S_iS_S_S_S_S_S__param_7];
	ld.param.u64 	%rd17, [_Z7forwardPiS_PdS0_S_S_S_S0_S_S_iS_S_S_S_S_S__param_8];
	ld.param.u64 	%rd18, [_Z7forwardPiS_PdS0_S_S_S_S0_S_S_iS_S_S_S_S_S__param_9];
	ld.param.u32 	%r11, [_Z7forwardPiS_PdS0_S_S_S_S0_S_S_iS_S_S_S_S_S__param_10];
	ld.param.u64 	%rd19, [_Z7forwardPiS_PdS0_S_S_S_S0_S_S_iS_S_S_S_S_S__param_11];
	ld.param.u64 	%rd20, [_Z7forwardPiS_PdS0_S_S_S_S0_S_S_iS_S_S_S_S_S__param_12];
	ld.param.u64 	%rd24, [_Z7forwardPiS_PdS0_S_S_S_S0_S_S_iS_S_S_S_S_S__param_15];
	cvta.to.global.u64 	%rd1, %rd24;
	mov.u32 	%r12, %ctaid.x;
	mov.u32 	%r13, %ntid.x;
	mov.u32 	%r14, %tid.x;
	mad.lo.s32 	%r1, %r12, %r13, %r14;
	setp.ge.s32 	%p5, %r1, %r11;
	@%p5 bra 	$L__BB2_14;
	cvta.to.global.u64 	%rd25, %rd15;
	mul.wide.s32 	%rd26, %r1, 4;
	add.s64 	%rd2, %rd25, %rd26;
	ld.global.u32 	%r15, [%rd2];
	setp.ne.s32 	%p6, %r15, 0;
	@%p6 bra 	$L__BB2_14;
	cvta.to.global.u64 	%rd27, %rd13;
	add.s64 	%rd29, %rd27, %rd26;
	ld.global.u32 	%r2, [%rd29];
	cvta.to.global.u64 	%rd30, %rd12;
	mul.wide.s32 	%rd31, %r1, 8;
	add.s64 	%rd3, %rd30, %rd31;
	cvta.to.global.u64 	%rd32, %rd16;
	add.s64 	%rd4, %rd32, %rd31;
	ld.global.f64 	%fd12, [%rd4];
	ld.global.u32 	%r26, [%rd1];
	setp.lt.s32 	%p8, %r26, 1;
	mov.pred 	%p15, -1;
	mov.pred 	%p16, %p15;
	@%p8 bra 	$L__BB2_8;
	ld.global.f64 	%fd2, [%rd3];
	mul.lo.s32 	%r4, %r11, %r1;
	cvta.to.global.u64 	%rd33, %rd18;
	mul.wide.s32 	%rd34, %r1, 4;
	add.s64 	%rd5, %rd33, %rd34;
	cvta.to.global.u64 	%rd6, %rd9;
	cvta.to.global.u64 	%rd7, %rd11;
	cvta.to.global.u64 	%rd8, %rd10;
	mov.b16 	%rs10, 0;
	mov.b32 	%r25, 0;
	mov.u16 	%rs11, %rs10;
$L__BB2_4:
	mul.wide.u32 	%rd35, %r25, 4;
	add.s64 	%rd36, %rd6, %rd35;
	ld.global.u32 	%r7, [%rd36];
	mul.wide.s32 	%rd37, %r7, 8;
	add.s64 	%rd38, %rd7, %rd37;
	ld.global.f64 	%fd7, [%rd38];
	add.s32 	%r17, %r7, %r4;
	mul.wide.s32 	%rd39, %r17, 4;
	add.s64 	%rd40, %rd8, %rd39;
	ld.global.u32 	%r18, [%rd40];
	cvt.rn.f64.s32 	%fd8, %r18;
	sub.f64 	%fd9, %fd8, %fd7;
	sub.f64 	%fd4, %fd9, %fd2;
	setp.leu.f64 	%p9, %fd12, %fd4;
	@%p9 bra 	$L__BB2_6;
	st.global.u32 	[%rd5], %r7;
	ld.global.u32 	%r26, [%rd1];
	mov.f64 	%fd12, %fd4;
$L__BB2_6:
	abs.f64 	%fd10, %fd12;
	setp.lt.f64 	%p10, %fd10, 0d3EB0C6F7A0B5ED8D;
	setp.eq.s32 	%p11, %r2, -1;
	selp.u16 	%rs6, 1, 0, %p11;
	selp.b16 	%rs11, %rs6, %rs11, %p10;
	setp.ne.s32 	%p12, %r2, -1;
	selp.u16 	%rs7, 1, 0, %p12;
	selp.b16 	%rs10, %rs7, %rs10, %p10;
	add.s32 	%r25, %r25, 1;
	setp.lt.s32 	%p13, %r25, %r26;
	@%p13 bra 	$L__BB2_4;
	and.b16  	%rs8, %rs10, 255;
	setp.eq.s16 	%p16, %rs8, 0;
	and.b16  	%rs9, %rs11, 255;
	setp.eq.s16 	%p15, %rs9, 0;
$L__BB2_8:
	@%p16 bra 	$L__BB2_11;
	ld.param.u64 	%rd58, [_Z7forwardPiS_PdS0_S_S_S_S0_S_S_iS_S_S_S_S_S__param_14];
	ld.param.u64 	%rd56, [_Z7forwardPiS_PdS0_S_S_S_S0_S_S_iS_S_S_S_S_S__param_5];
	cvta.to.global.u64 	%rd41, %rd17;
	mul.wide.s32 	%rd42, %r2, 4;
	add.s64 	%rd43, %rd41, %rd42;
	st.global.u32 	[%rd43], %r1;
	cvta.to.global.u64 	%rd44, %rd56;
	add.s64 	%rd45, %rd44, %rd42;
	mov.b32 	%r19, 0;
	st.global.u32 	[%rd45], %r19;
	mov.b32 	%r20, 1;
	st.global.u32 	[%rd2], %r20;
	cvta.to.global.u64 	%rd46, %rd58;
	add.s64 	%rd47, %rd46, %rd42;
	ld.global.u32 	%r21, [%rd47];
	setp.ne.s32 	%p14, %r21, 0;
	@%p14 bra 	$L__BB2_11;
	ld.param.u64 	%rd59, [_Z7forwardPiS_PdS0_S_S_S_S0_S_S_iS_S_S_S_S_S__param_16];
	cvta.to.global.u64 	%rd48, %rd59;
	atom.global.add.u32 	%r22, [%rd48], 1;
	cvta.to.global.u64 	%rd49, %rd19;
	mul.wide.s32 	%rd50, %r22, 4;
	add.s64 	%rd51, %rd49, %rd50;
	st.global.u32 	[%rd51], %r2;
$L__BB2_11:
	@%p15 bra 	$L__BB2_13;
	ld.param.u64 	%rd57, [_Z7forwardPiS_PdS0_S_S_S_S0_S_S_iS_S_S_S_S_S__param_13];
	cvta.to.global.u64 	%rd52, %rd57;
	mov.b32 	%r23, 1;
	st.global.u32 	[%rd52], %r23;
	cvta.to.global.u64 	%rd53, %rd20;
	mul.wide.s32 	%rd54, %r1, 4;
	add.s64 	%rd55, %rd53, %rd54;
	st.global.u32 	[%rd55], %r23;
$L__BB2_13:
	st.global.f64 	[%rd4], %fd12;
$L__BB2_14:
	ret;

}


// ===== COMPILED SASS (sm_100) =====

	.target	sm_100

	.elftype	@"ET_EXEC"


//--------------------- .note.nv.tkinfo           --------------------------
	.section	.note.nv.tkinfo,"",@"SHT_NOTE"
	.sectionflags	@"SHF_NOTE_NV_TKINFO"
	.tkinfo
        /*0018*/ 	.word	0x00000002
        /*0030*/ 	.string	""
        /*0030*/ 	.string	"ptxas"
        /*0030*/ 	.string	"Cuda compilation tools, release 13.0, V13.0.88"
        /*0030*/ 	.string	"Build cuda_13.0.r13.0/compiler.36424714_0"
        /*0030*/ 	.string	"-arch sm_100 -m 64 "



//--------------------- .note.nv.cuinfo           --------------------------
	.section	.note.nv.cuinfo,"",@"SHT_NOTE"
	.sectionflags	@"SHF_NOTE_NV_CUINFO"
        /*0018*/ 	.short	0x0002
        /*001a*/ 	.short	0x0064
        /*001c*/ 	.short	0x0082
	.zero		2


//--------------------- .nv.info                  --------------------------
	.section	.nv.info,"",@"SHT_CUDA_INFO"
	.align	4


	//----- nvinfo : EIATTR_REGCOUNT
	.align		4
        /*0000*/ 	.byte	0x04, 0x2f
        /*0002*/ 	.short	(.L_1 - .L_0)
	.align		4
.L_0:
        /*0004*/ 	.word	index@(_Z12frontierInitPiS_S_S_S_iS_)
        /*0008*/ 	.word	0x0000000e


	//----- nvinfo : EIATTR_FRAME_SIZE
	.align		4
.L_1:
        /*000c*/ 	.byte	0x04, 0x11
        /*000e*/ 	.short	(.L_3 - .L_2)
	.align		4
.L_2:
        /*0010*/ 	.word	index@(_Z12frontierInitPiS_S_S_S_iS_)
        /*0014*/ 	.word	0x00000000


	//----- nvinfo : EIATTR_REGCOUNT
	.align		4
.L_3:
        /*0018*/ 	.byte	0x04, 0x2f
        /*001a*/ 	.short	(.L_5 - .L_4)
	.align		4
.L_4:
        /*001c*/ 	.word	index@(_Z11visitedInitPiS_iS_)
        /*0020*/ 	.word	0x0000000a


	//----- nvinfo : EIATTR_FRAME_SIZE
	.align		4
.L_5:
        /*0024*/ 	.byte	0x04, 0x11
        /*0026*/ 	.short	(.L_7 - .L_6)
	.align		4
.L_6:
        /*0028*/ 	.word	index@(_Z11visitedInitPiS_iS_)
        /*002c*/ 	.word	0x00000000


	//----- nvinfo : EIATTR_REGCOUNT
	.align		4
.L_7:
        /*0030*/ 	.byte	0x04, 0x2f
        /*0032*/ 	.short	(.L_9 - .L_8)
	.align		4
.L_8:
        /*0034*/ 	.word	index@(_Z7forwardPiS_PdS0_S_S_S_S0_S_S_iS_S_S_S_S_S_)
        /*0038*/ 	.word	0x00000020


	//----- nvinfo : EIATTR_FRAME_SIZE
	.align		4
.L_9:
        /*003c*/ 	.byte	0x04, 0x11
        /*003e*/ 	.short	(.L_11 - .L_10)
	.align		4
.L_10:
        /*0040*/ 	.word	index@(_Z7forwardPiS_PdS0_S_S_S_S0_S_S_iS_S_S_S_S_S_)
        /*0044*/ 	.word	0x00000000


	//----- nvinfo : EIATTR_MIN_STACK_SIZE
	.align		4
.L_11:
        /*0048*/ 	.byte	0x04, 0x12
        /*004a*/ 	.short	(.L_13 - .L_12)
	.align		4
.L_12:
        /*004c*/ 	.word	index@(_Z7forwardPiS_PdS0_S_S_S_S0_S_S_iS_S_S_S_S_S_)
        /*0050*/ 	.word	0x00000000


	//----- nvinfo : EIATTR_MIN_STACK_SIZE
	.align		4
.L_13:
        /*0054*/ 	.byte	0x04, 0x12
        /*0056*/ 	.short	(.L_15 - .L_14)
	.align		4
.L_14:
        /*0058*/ 	.word	index@(_Z11visitedInitPiS_iS_)
        /*005c*/ 	.word	0x00000000


	//----- nvinfo : EIATTR_MIN_STACK_SIZE
	.align		4
.L_15:
        /*0060*/ 	.byte	0x04, 0x12
        /*0062*/ 	.short	(.L_17 - .L_16)
	.align		4
.L_16:
        /*0064*/ 	.word	index@(_Z12frontierInitPiS_S_S_S_iS_)
        /*0068*/ 	.word	0x00000000
.L_17:


//--------------------- .nv.compat                --------------------------
	.section	.nv.compat,"",@"SHT_CUDA_COMPAT_INFO"
	.align	4
        /*0000*/ 	.byte	0x02, 0x09, 0x00, 0x00, 0x02, 0x02, 0x01, 0x00, 0x02, 0x05, 0x05, 0x00, 0x03, 0x07, 0x01, 0x01
        /*0010*/ 	.byte	0x02, 0x03, 0x00, 0x00, 0x02, 0x06, 0x01, 0x00, 0x04, 0x0b, 0x08, 0x00, 0x01, 0x00, 0x00, 0x00
        /*0020*/ 	.byte	0x00, 0x00, 0x00, 0x00


//--------------------- .nv.info._Z7forwardPiS_PdS0_S_S_S_S0_S_S_iS_S_S_S_S_S_ --------------------------
	.section	.nv.info._Z7forwardPiS_PdS0_S_S_S_S0_S_S_iS_S_S_S_S_S_,"",@"SHT_CUDA_INFO"
	.sectionflags	@""
	.align	4


	//----- nvinfo : EIATTR_CUDA_API_VERSION
	.align		4
        /*0000*/ 	.byte	0x04, 0x37
        /*0002*/ 	.short	(.L_19 - .L_18)
.L_18:
        /*0004*/ 	.word	0x00000082


	//----- nvinfo : EIATTR_KPARAM_INFO
	.align		4
.L_19:
        /*0008*/ 	.byte	0x04, 0x17
        /*000a*/ 	.short	(.L_21 - .L_20)
.L_20:
        /*000c*/ 	.word	0x00000000
        /*0010*/ 	.short	0x0010
        /*0012*/ 	.short	0x0080
        /*0014*/ 	.byte	0x00, 0xf5, 0x21, 0x00


	//----- nvinfo : EIATTR_KPARAM_INFO
	.align		4
.L_21:
        /*0018*/ 	.byte	0x04, 0x17
        /*001a*/ 	.short	(.L_23 - .L_22)
.L_22:
        /*001c*/ 	.word	0x00000000
        /*0020*/ 	.short	0x000f
        /*0022*/ 	.short	0x0078
        /*0024*/ 	.byte	0x00, 0xf5, 0x21, 0x00


	//----- nvinfo : EIATTR_KPARAM_INFO
	.align		4
.L_23:
        /*0028*/ 	.byte	0x04, 0x17
        /*002a*/ 	.short	(.L_25 - .L_24)
.L_24:
        /*002c*/ 	.word	0x00000000
        /*0030*/ 	.short	0x000e
        /*0032*/ 	.short	0x0070
        /*0034*/ 	.byte	0x00, 0xf5, 0x21, 0x00


	//----- nvinfo : EIATTR_KPARAM_INFO
	.align		4
.L_25:
        /*0038*/ 	.byte	0x04, 0x17
        /*003a*/ 	.short	(.L_27 - .L_26)
.L_26:
        /*003c*/ 	.word	0x00000000
        /*0040*/ 	.short	0x000d
        /*0042*/ 	.short	0x0068
        /*0044*/ 	.byte	0x00, 0xf5, 0x21, 0x00


	//----- nvinfo : EIATTR_KPARAM_INFO
	.align		4
.L_27:
        /*0048*/ 	.byte	0x04, 0x17
        /*004a*/ 	.short	(.L_29 - .L_28)
.L_28:
        /*004c*/ 	.word	0x00000000
        /*0050*/ 	.short	0x000c
        /*0052*/ 	.short	0x0060
        /*0054*/ 	.byte	0x00, 0xf5, 0x21, 0x00


	//----- nvinfo : EIATTR_KPARAM_INFO
	.align		4
.L_29:
        /*0058*/ 	.byte	0x04, 0x17
        /*005a*/ 	.short	(.L_31 - .L_30)
.L_30:
        /*005c*/ 	.word	0x00000000
        /*0060*/ 	.short	0x000b
        /*0062*/ 	.short	0x0058
        /*0064*/ 	.byte	0x00, 0xf5, 0x21, 0x00


	//----- nvinfo : EIATTR_KPARAM_INFO
	.align		4
.L_31:
        /*0068*/ 	.byte	0x04, 0x17
        /*006a*/ 	.short	(.L_33 - .L_32)
.L_32:
        /*006c*/ 	.word	0x00000000
        /*0070*/ 	.short	0x000a
        /*0072*/ 	.short	0x0050
        /*0074*/ 	.byte	0x00, 0xf0, 0x11, 0x00


	//----- nvinfo : EIATTR_KPARAM_INFO
	.align		4
.L_33:
        /*0078*/ 	.byte	0x04, 0x17
        /*007a*/ 	.short	(.L_35 - .L_34)
.L_34:
        /*007c*/ 	.word	0x00000000
        /*0080*/ 	.short	0x0009
        /*0082*/ 	.short	0x0048
        /*0084*/ 	.byte	0x00, 0xf5, 0x21, 0x00


	//----- nvinfo : EIATTR_KPARAM_INFO
	.align		4
.L_35:
        /*0088*/ 	.byte	0x04, 0x17
        /*008a*/ 	.short	(.L_37 - .L_36)
.L_36:
        /*008c*/ 	.word	0x00000000
        /*0090*/ 	.short	0x0008
        /*0092*/ 	.short	0x0040
        /*0094*/ 	.byte	0x00, 0xf5, 0x21, 0x00


	//----- nvinfo : EIATTR_KPARAM_INFO
	.align		4
.L_37:
        /*0098*/ 	.byte	0x04, 0x17
        /*009a*/ 	.short	(.L_39 - .L_38)
.L_38:
        /*009c*/ 	.word	0x00000000
        /*00a0*/ 	.short	0x0007
        /*00a2*/ 	.short	0x0038
        /*00a4*/ 	.byte	0x00, 0xf5, 0x21, 0x00


	//----- nvinfo : EIATTR_KPARAM_INFO
	.align		4
.L_39:
        /*00a8*/ 	.byte	0x04, 0x17
        /*00aa*/ 	.short	(.L_41 - .L_40)
.L_40:
        /*00ac*/ 	.word	0x00000000
        /*00b0*/ 	.short	0x0006
        /*00b2*/ 	.short	0x0030
        /*00b4*/ 	.byte	0x00, 0xf5, 0x21, 0x00


	//----- nvinfo : EIATTR_KPARAM_INFO
	.align		4
.L_41:
        /*00b8*/ 	.byte	0x04, 0x17
        /*00ba*/ 	.short	(.L_43 - .L_42)
.L_42:
        /*00bc*/ 	.word	0x00000000
        /*00c0*/ 	.short	0x0005
        /*00c2*/ 	.short	0x0028
        /*00c4*/ 	.byte	0x00, 0xf5, 0x21, 0x00


	//----- nvinfo : EIATTR_KPARAM_INFO
	.align		4
.L_43:
        /*00c8*/ 	.byte	0x04, 0x17
        /*00ca*/ 	.short	(.L_45 - .L_44)
.L_44:
        /*00cc*/ 	.word	0x00000000
        /*00d0*/ 	.short	0x0004
        /*00d2*/ 	.short	0x0020
        /*00d4*/ 	.byte	0x00, 0xf5, 0x21, 0x00


	//----- nvinfo : EIATTR_KPARAM_INFO
	.align		4
.L_45:
        /*00d8*/ 	.byte	0x04, 0x17
        /*00da*/ 	.short	(.L_47 - .L_46)
.L_46:
        /*00dc*/ 	.word	0x00000000
        /*00e0*/ 	.short	0x0003
        /*00e2*/ 	.short	0x0018
        /*00e4*/ 	.byte	0x00, 0xf5, 0x21, 0x00


	//----- nvinfo : EIATTR_KPARAM_INFO
	.align		4
.L_47:
        /*00e8*/ 	.byte	0x04, 0x17
        /*00ea*/ 	.short	(.L_49 - .L_48)
.L_48:
        /*00ec*/ 	.word	0x00000000
        /*00f0*/ 	.short	0x0002
        /*00f2*/ 	.short	0x0010
        /*00f4*/ 	.byte	0x00, 0xf5, 0x21, 0x00


	//----- nvinfo : EIATTR_KPARAM_INFO
	.align		4
.L_49:
        /*00f8*/ 	.byte	0x04, 0x17
        /*00fa*/ 	.short	(.L_51 - .L_50)
.L_50:
        /*00fc*/ 	.word	0x00000000
        /*0100*/ 	.short	0x0001
        /*0102*/ 	.short	0x0008
        /*0104*/ 	.byte	0x00, 0xf5, 0x21, 0x00


	//----- nvinfo : EIATTR_KPARAM_INFO
	.align		4
.L_51:
        /*0108*/ 	.byte	0x04, 0x17
        /*010a*/ 	.short	(.L_53 - .L_52)
.L_52:
        /*010c*/ 	.word	0x00000000
        /*0110*/ 	.short	0x0000
        /*0112*/ 	.short	0x0000
        /*0114*/ 	.byte	0x00, 0xf5, 0x21, 0x00


	//----- nvinfo : EIATTR_SPARSE_MMA_MASK
	.align		4
.L_53:
        /*0118*/ 	.byte	0x03, 0x50
        /*011a*/ 	.short	0x0000


	//----- nvinfo : EIATTR_MAXREG_COUNT
	.align		4
        /*011c*/ 	.byte	0x03, 0x1b
        /*011e*/ 	.short	0x00ff


	//----- nvinfo : EIATTR_MERCURY_ISA_VERSION
	.align		4
        /*0120*/ 	.byte	0x03, 0x5f
        /*0122*/ 	.short	0x0101


	//----- nvinfo : EIATTR_INT_WARP_WIDE_INSTR_OFFSETS
	.align		4
        /*0124*/ 	.byte	0x04, 0x31
        /*0126*/ 	.short	(.L_55 - .L_54)


	//   ....[0]....
.L_54:
        /*0128*/ 	.word	0x000005d0


	//   ....[1]....
        /*012c*/ 	.word	0x00000670


	//----- nvinfo : EIATTR_VRC_CTA_INIT_COUNT
	.align		4
.L_55:
        /*0130*/ 	.byte	0x02, 0x4a
	.zero		1
	.zero		1


	//----- nvinfo : EIATTR_EXIT_INSTR_OFFSETS
	.align		4
        /*0134*/ 	.byte	0x04, 0x1c
        /*0136*/ 	.short	(.L_57 - .L_56)


	//   ....[0]....
.L_56:
        /*0138*/ 	.word	0x00000070


	//   ....[1]....
        /*013c*/ 	.word	0x000000d0


	//   ....[2]....
        /*0140*/ 	.word	0x000006f0


	//----- nvinfo : EIATTR_CRS_STACK_SIZE
	.align		4
.L_57:
        /*0144*/ 	.byte	0x04, 0x1e
        /*0146*/ 	.short	(.L_59 - .L_58)
.L_58:
        /*0148*/ 	.word	0x00000000


	//----- nvinfo : EIATTR_CBANK_PARAM_SIZE
	.align		4
.L_59:
        /*014c*/ 	.byte	0x03, 0x19
        /*014e*/ 	.short	0x0088


	//----- nvinfo : EIATTR_PARAM_CBANK
	.align		4
        /*0150*/ 	.byte	0x04, 0x0a
        /*0152*/ 	.short	(.L_61 - .L_60)
	.align		4
.L_60:
        /*0154*/ 	.word	index@(.nv.constant0._Z7forwardPiS_PdS0_S_S_S_S0_S_S_iS_S_S_S_S_S_)
        /*0158*/ 	.short	0x0380
        /*015a*/ 	.short	0x0088


	//----- nvinfo : EIATTR_SW_WAR
	.align		4
.L_61:
        /*015c*/ 	.byte	0x04, 0x36
        /*015e*/ 	.short	(.L_63 - .L_62)
.L_62:
        /*0160*/ 	.word	0x00000008
.L_63:


//--------------------- .nv.info._Z11visitedInitPiS_iS_ --------------------------
	.section	.nv.info._Z11visitedInitPiS_iS_,"",@"SHT_CUDA_INFO"
	.sectionflags	@""
	.align	4


	//----- nvinfo : EIATTR_CUDA_API_VERSION
	.align		4
        /*0000*/ 	.byte	0x04, 0x37
        /*0002*/ 	.short	(.L_65 - .L_64)
.L_64:
        /*0004*/ 	.word	0x00000082


	//----- nvinfo : EIATTR_KPARAM_INFO
	.align		4
.L_65:
        /*0008*/ 	.byte	0x04, 0x17
        /*000a*/ 	.short	(.L_67 - .L_66)
.L_66:
        /*000c*/ 	.word	0x00000000
        /*0010*/ 	.short	0x0003
        /*0012*/ 	.short	0x0018
        /*0014*/ 	.byte	0x00, 0xf5, 0x21, 0x00


	//----- nvinfo : EIATTR_KPARAM_INFO
	.align		4
.L_67:
        /*0018*/ 	.byte	0x04, 0x17
        /*001a*/ 	.short	(.L_69 - .L_68)
.L_68:
        /*001c*/ 	.word	0x00000000
        /*0020*/ 	.short	0x0002
        /*0022*/ 	.short	0x0010
        /*0024*/ 	.byte	0x00, 0xf0, 0x11, 0x00


	//----- nvinfo : EIATTR_KPARAM_INFO
	.align		4
.L_69:
        /*0028*/ 	.byte	0x04, 0x17
        /*002a*/ 	.short	(.L_71 - .L_70)
.L_70:
        /*002c*/ 	.word	0x00000000
        /*0030*/ 	.short	0x0001
        /*0032*/ 	.short	0x0008
        /*0034*/ 	.byte	0x00, 0xf5, 0x21, 0x00


	//----- nvinfo : EIATTR_KPARAM_INFO
	.align		4
.L_71:
        /*0038*/ 	.byte	0x04, 0x17
        /*003a*/ 	.short	(.L_73 - .L_72)
.L_72:
        /*003c*/ 	.word	0x00000000
        /*0040*/ 	.short	0x0000
        /*0042*/ 	.short	0x0000
        /*0044*/ 	.byte	0x00, 0xf5, 0x21, 0x00


	//----- nvinfo : EIATTR_SPARSE_MMA_MASK
	.align		4
.L_73:
        /*0048*/ 	.byte	0x03, 0x50
        /*004a*/ 	.short	0x0000


	//----- nvinfo : EIATTR_MAXREG_COUNT
	.align		4
        /*004c*/ 	.byte	0x03, 0x1b
        /*004e*/ 	.short	0x00ff


	//----- nvinfo : EIATTR_MERCURY_ISA_VERSION
	.align		4
        /*0050*/ 	.byte	0x03, 0x5f
        /*0052*/ 	.short	0x0101


	//----- nvinfo : EIATTR_VRC_CTA_INIT_COUNT
	.align		4
        /*0054*/ 	.byte	0x02, 0x4a
	.zero		1
	.zero		1


	//----- nvinfo : EIATTR_EXIT_INSTR_OFFSETS
	.align		4
        /*0058*/ 	.byte	0x04, 0x1c
        /*005a*/ 	.short	(.L_75 - .L_74)


	//   ....[0]....
.L_74:
        /*005c*/ 	.word	0x00000090


	//   ....[1]....
        /*0060*/ 	.word	0x00000110


	//----- nvinfo : EIATTR_CBANK_PARAM_SIZE
	.align		4
.L_75:
        /*0064*/ 	.byte	0x03, 0x19
        /*0066*/ 	.short	0x0020


	//----- nvinfo : EIATTR_PARAM_CBANK
	.align		4
        /*0068*/ 	.byte	0x04, 0x0a
        /*006a*/ 	.short	(.L_77 - .L_76)
	.align		4
.L_76:
        /*006c*/ 	.word	index@(.nv.constant0._Z11visitedInitPiS_iS_)
        /*0070*/ 	.short	0x0380
        /*0072*/ 	.short	0x0020


	//----- nvinfo : EIATTR_SW_WAR
	.align		4
.L_77:
        /*0074*/ 	.byte	0x04, 0x36
        /*0076*/ 	.short	(.L_79 - .L_78)
.L_78:
        /*0078*/ 	.word	0x00000008
.L_79:


//--------------------- .nv.info._Z12frontierInitPiS_S_S_S_iS_ --------------------------
	.section	.nv.info._Z12frontierInitPiS_S_S_S_iS_,"",@"SHT_CUDA_INFO"
	.sectionflags	@""
	.align	4


	//----- nvinfo : EIATTR_CUDA_API_VERSION
	.align		4
        /*0000*/ 	.byte	0x04, 0x37
        /*0002*/ 	.short	(.L_81 - .L_80)
.L_80:
        /*0004*/ 	.word	0x00000082


	//----- nvinfo : EIATTR_KPARAM_INFO
	.align		4
.L_81:
        /*0008*/ 	.byte	0x04, 0x17
        /*000a*/ 	.short	(.L_83 - .L_82)
.L_82:
        /*000c*/ 	.word	0x00000000
        /*0010*/ 	.short	0x0006
        /*0012*/ 	.short	0x0030
        /*0014*/ 	.byte	0x00, 0xf5, 0x21, 0x00


	//----- nvinfo : EIATTR_KPARAM_INFO
	.align		4
.L_83:
        /*0018*/ 	.byte	0x04, 0x17
        /*001a*/ 	.short	(.L_85 - .L_84)
.L_84:
        /*001c*/ 	.word	0x00000000
        /*0020*/ 	.short	0x0005
        /*0022*/ 	.short	0x0028
        /*0024*/ 	.byte	0x00, 0xf0, 0x11, 0x00


	//----- nvinfo : EIATTR_KPARAM_INFO
	.align		4
.L_85:
        /*0028*/ 	.byte	0x04, 0x17
        /*002a*/ 	.short	(.L_87 - .L_86)
.L_86:
        /*002c*/ 	.word	0x00000000
        /*0030*/ 	.short	0x0004
        /*0032*/ 	.short	0x0020
        /*0034*/ 	.byte	0x00, 0xf5, 0x21, 0x00


	//----- nvinfo : EIATTR_KPARAM_INFO
	.align		4
.L_87:
        /*0038*/ 	.byte	0x04, 0x17
        /*003a*/ 	.short	(.L_89 - .L_88)
.L_88:
        /*003c*/ 	.word	0x00000000
        /*0040*/ 	.short	0x0003
        /*0042*/ 	.short	0x0018
        /*0044*/ 	.byte	0x00, 0xf5, 0x21, 0x00


	//----- nvinfo : EIATTR_KPARAM_INFO
	.align		4
.L_89:
        /*0048*/ 	.byte	0x04, 0x17
        /*004a*/ 	.short	(.L_91 - .L_90)
.L_90:
        /*004c*/ 	.word	0x00000000
        /*0050*/ 	.short	0x0002
        /*0052*/ 	.short	0x0010
        /*0054*/ 	.byte	0x00, 0xf5, 0x21, 0x00


	//----- nvinfo : EIATTR_KPARAM_INFO
	.align		4
.L_91:
        /*0058*/ 	.byte	0x04, 0x17
        /*005a*/ 	.short	(.L_93 - .L_92)
.L_92:
        /*005c*/ 	.word	0x00000000
        /*0060*/ 	.short	0x0001
        /*0062*/ 	.short	0x0008
        /*0064*/ 	.byte	0x00, 0xf5, 0x21, 0x00


	//----- nvinfo : EIATTR_KPARAM_INFO
	.align		4
.L_93:
        /*0068*/ 	.byte	0x04, 0x17
        /*006a*/ 	.short	(.L_95 - .L_94)
.L_94:
        /*006c*/ 	.word	0x00000000
        /*0070*/ 	.short	0x0000
        /*0072*/ 	.short	0x0000
        /*0074*/ 	.byte	0x00, 0xf5, 0x21, 0x00


	//----- nvinfo : EIATTR_SPARSE_MMA_MASK
	.align		4
.L_95:
        /*0078*/ 	.byte	0x03, 0x50
        /*007a*/ 	.short	0x0000


	//----- nvinfo : EIATTR_MAXREG_COUNT
	.align		4
        /*007c*/ 	.byte	0x03, 0x1b
        /*007e*/ 	.short	0x00ff


	//----- nvinfo : EIATTR_MERCURY_ISA_VERSION
	.align		4
        /*0080*/ 	.byte	0x03, 0x5f
        /*0082*/ 	.short	0x0101


	//----- nvinfo : EIATTR_INT_WARP_WIDE_INSTR_OFFSETS
	.align		4
        /*0084*/ 	.byte	0x04, 0x31
        /*0086*/ 	.short	(.L_97 - .L_96)


	//   ....[0]....
.L_96:
        /*0088*/ 	.word	0x000000f0


	//   ....[1]....
        /*008c*/ 	.word	0x00000190


	//----- nvinfo : EIATTR_VRC_CTA_INIT_COUNT
	.align		4
.L_97:
        /*0090*/ 	.byte	0x02, 0x4a
	.zero		1
	.zero		1


	//----- nvinfo : EIATTR_EXIT_INSTR_OFFSETS
	.align		4
        /*0094*/ 	.byte	0x04, 0x1c
        /*0096*/ 	.short	(.L_99 - .L_98)


	//   ....[0]....
.L_98:
        /*0098*/ 	.word	0x00000070


	//   ....[1]....
        /*009c*/ 	.word	0x000000d0


	//   ....[2]....
        /*00a0*/ 	.word	0x000001d0


	//----- nvinfo : EIATTR_CBANK_PARAM_SIZE
	.align		4
.L_99:
        /*00a4*/ 	.byte	0x03, 0x19
        /*00a6*/ 	.short	0x0038


	//----- nvinfo : EIATTR_PARAM_CBANK
	.align		4
        /*00a8*/ 	.byte	0x04, 0x0a
        /*00aa*/ 	.short	(.L_101 - .L_100)
	.align		4
.L_100:
        /*00ac*/ 	.word	index@(.nv.constant0._Z12frontierInitPiS_S_S_S_iS_)
        /*00b0*/ 	.short	0x0380
        /*00b2*/ 	.short	0x0038


	//----- nvinfo : EIATTR_SW_WAR
	.align		4
.L_101:
        /*00b4*/ 	.byte	0x04, 0x36
        /*00b6*/ 	.short	(.L_103 - .L_102)
.L_102:
        /*00b8*/ 	.word	0x00000008
.L_103:


//--------------------- .nv.callgraph             --------------------------
	.section	.nv.callgraph,"",@"SHT_CUDA_CALLGRAPH"
	.align	4
	.sectionentsize	8
	.align		4
        /*0000*/ 	.word	0x00000000
	.align		4
        /*0004*/ 	.word	0xffffffff
	.align		4
        /*0008*/ 	.word	0x00000000
	.align		4
        /*000c*/ 	.word	0xfffffffe
	.align		4
        /*0010*/ 	.word	0x00000000
	.align		4
        /*0014*/ 	.word	0xfffffffd
	.align		4
        /*0018*/ 	.word	0x00000000
	.align		4
        /*001c*/ 	.word	0xfffffffc


//--------------------- .text._Z7forwardPiS_PdS0_S_S_S_S0_S_S_iS_S_S_S_S_S_ --------------------------
	.section	.text._Z7forwardPiS_PdS0_S_S_S_S0_S_S_iS_S_S_S_S_S_,"ax",@progbits
	.align	128
        .global         _Z7forwardPiS_PdS0_S_S_S_S0_S_S_iS_S_S_S_S_S_
        .type           _Z7forwardPiS_PdS0_S_S_S_S0_S_S_iS_S_S_S_S_S_,@function
        .size           _Z7forwardPiS_PdS0_S_S_S_S0_S_S_iS_S_S_S_S_S_,(.L_x_8 - _Z7forwardPiS_PdS0_S_S_S_S0_S_S_iS_S_S_S_S_S_)
        .other          _Z7forwardPiS_PdS0_S_S_S_S0_S_S_iS_S_S_S_S_S_,@"STO_CUDA_ENTRY STV_DEFAULT"
_Z7forwardPiS_PdS0_S_S_S_S0_S_S_iS_S_S_S_S_S_:
.text._Z7forwardPiS_PdS0_S_S_S_S0_S_S_iS_S_S_S_S_S_:
[----:B------:R-:W-:Y:S01]  /*0000*/  LDC R1, c[0x0][0x37c] ;  /* 0x0000df00ff017b82 */ /* 0x000fe20000000800 */
[----:B------:R-:W0:Y:S07]  /*0010*/  S2R R3, SR_TID.X ;  /* 0x0000000000037919 */ /* 0x000e2e0000002100 */
[----:B------:R-:W0:Y:S01]  /*0020*/  S2UR UR4, SR_CTAID.X ;  /* 0x00000000000479c3 */ /* 0x000e220000002500 */
[----:B------:R-:W1:Y:S07]  /*0030*/  LDCU UR5, c[0x0][0x3d0] ;  /* 0x00007a00ff0577ac */ /* 0x000e6e0008000800 */
[----:B------:R-:W0:Y:S02]  /*0040*/  LDC R0, c[0x0][0x360] ;  /* 0x0000d800ff007b82 */ /* 0x000e240000000800 */
[----:B0-----:R-:W-:-:S05]  /*0050*/  IMAD R0, R0, UR4, R3 ;  /* 0x0000000400007c24 */ /* 0x001fca000f8e0203 */
[----:B-1----:R-:W-:-:S13]  /*0060*/  ISETP.GE.AND P0, PT, R0, UR5, PT ;  /* 0x0000000500007c0c */ /* 0x002fda000bf06270 */
[----:B------:R-:W-:Y:S05]  /*0070*/  @P0 EXIT ;  /* 0x000000000000094d */ /* 0x000fea0003800000 */
[----:B------:R-:W0:Y:S01]  /*0080*/  LDC.64 R8, c[0x0][0x3b0] ;  /* 0x0000ec00ff087b82 */ /* 0x000e220000000a00 */
[----:B------:R-:W1:Y:S01]  /*0090*/  LDCU.64 UR4, c[0x0][0x358] ;  /* 0x00006b00ff0477ac */ /* 0x000e620008000a00 */
[----:B0-----:R-:W-:-:S05]  /*00a0*/  IMAD.WIDE R8, R0, 0x4, R8 ;  /* 0x0000000400087825 */ /* 0x001fca00078e0208 */
[----:B-1----:R-:W2:Y:S02]  /*00b0*/  LDG.E R2, desc[UR4][R8.64] ;  /* 0x0000000408027981 */ /* 0x002ea4000c1e1900 */
[----:B--2---:R-:W-:-:S13]  /*00c0*/  ISETP.NE.AND P0, PT, R2, RZ, PT ;  /* 0x000000ff0200720c */ /* 0x004fda0003f05270 */
[----:B------:R-:W-:Y:S05]  /*00d0*/  @P0 EXIT ;  /* 0x000000000000094d */ /* 0x000fea0003800000 */
[----:B------:R-:W0:Y:S08]  /*00e0*/  LDC.64 R4, c[0x0][0x3f8] ;  /* 0x0000fe00ff047b82 */ /* 0x000e300000000a00 */
[----:B------:R-:W1:Y:S08]  /*00f0*/  LDC.64 R2, c[0x0][0x3a0] ;  /* 0x0000e800ff027b82 */ /* 0x000e700000000a00 */
[----:B------:R-:W2:Y:S01]  /*0100*/  LDC.64 R10, c[0x0][0x3b8] ;  /* 0x0000ee00ff0a7b82 */ /* 0x000ea20000000a00 */
[----:B0-----:R-:W3:Y:S01]  /*0110*/  LDG.E R4, desc[UR4][R4.64] ;  /* 0x0000000404047981 */ /* 0x001ee2000c1e1900 */
[----:B-1----:R-:W-:-:S06]  /*0120*/  IMAD.WIDE R2, R0, 0x4, R2 ;  /* 0x0000000400027825 */ /* 0x002fcc00078e0202 */
[----:B------:R0:W5:Y:S01]  /*0130*/  LDG.E R2, desc[UR4][R2.64] ;  /* 0x0000000402027981 */ /* 0x000162000c1e1900 */
[----:B--2---:R-:W-:-:S05]  /*0140*/  IMAD.WIDE R10, R0, 0x8, R10 ;  /* 0x00000008000a7825 */ /* 0x004fca00078e020a */
[----:B------:R0:W5:Y:S01]  /*0150*/  LDG.E.64 R12, desc[UR4][R10.64] ;  /* 0x000000040a0c7981 */ /* 0x000162000c1e1b00 */
[----:B------:R-:W-:Y:S02]  /*0160*/  PLOP3.LUT P1, PT, PT, PT, PT, 0x80, 0x8 ;  /* 0x000000000008781c */ /* 0x000fe40003f2f070 */
[----:B------:R-:W-:Y:S02]  /*0170*/  PLOP3.LUT P0, PT, PT, PT, PT, 0x80, 0x8 ;  /* 0x000000000008781c */ /* 0x000fe40003f0f070 */
[----:B---3--:R-:W-:-:S13]  /*0180*/  ISETP.GE.AND P2, PT, R4, 0x1, PT ;  /* 0x000000010400780c */ /* 0x008fda0003f46270 */
[----:B0-----:R-:W-:Y:S05]  /*0190*/  @!P2 BRA `(.L_x_0) ;  /* 0x0000000000bca947 */ /* 0x001fea0003800000 */
[----:B------:R-:W0:Y:S01]  /*01a0*/  LDC.64 R14, c[0x0][0x398] ;  /* 0x0000e600ff0e7b82 */ /* 0x000e220000000a00 */
[----:B------:R-:W1:Y:S07]  /*01b0*/  LDCU UR8, c[0x0][0x3d0] ;  /* 0x00007a00ff0877ac */ /* 0x000e6e0008000800 */
[----:B------:R-:W2:Y:S01]  /*01c0*/  LDC.64 R16, c[0x0][0x3c8] ;  /* 0x0000f200ff107b82 */ /* 0x000ea20000000a00 */
[----:B0-----:R-:W-:-:S06]  /*01d0*/  IMAD.WIDE R14, R0, 0x8, R14 ;  /* 0x00000008000e7825 */ /* 0x001fcc00078e020e */
[----:B------:R-:W5:Y:S02]  /*01e0*/  LDG.E.64 R14, desc[UR4][R14.64] ;  /* 0x000000040e0e7981 */ /* 0x000f64000c1e1b00 */
[C---:B-----5:R-:W-:Y:S01]  /*01f0*/  ISETP.NE.AND P1, PT, R2.reuse, -0x1, PT ;  /* 0xffffffff0200780c */ /* 0x060fe20003f25270 */
[----:B------:R-:W-:Y:S01]  /*0200*/  BSSY.RECONVERGENT B0, `(.L_x_1) ;  /* 0x0000024000007945 */ /* 0x000fe20003800200 */
[----:B------:R-:W-:Y:S01]  /*0210*/  ISETP.NE.AND P0, PT, R2, -0x1, PT ;  /* 0xffffffff0200780c */ /* 0x000fe20003f05270 */
[--C-:B------:R-:W-:Y:S01]  /*0220*/  IMAD.MOV.U32 R3, RZ, RZ, R4.reuse ;  /* 0x000000ffff037224 */ /* 0x100fe200078e0004 */
[----:B------:R-:W-:Y:S01]  /*0230*/  PRMT R5, RZ, 0x7610, R5 ;  /* 0x00007610ff057816 */ /* 0x000fe20000000005 */
[----:B------:R-:W-:Y:S01]  /*0240*/  IMAD.MOV.U32 R24, RZ, RZ, RZ ;  /* 0x000000ffff187224 */ /* 0x000fe200078e00ff */
[----:B------:R-:W-:Y:S01]  /*0250*/  PRMT R4, RZ, 0x7610, R4 ;  /* 0x00007610ff047816 */ /* 0x000fe20000000004 */
[----:B--2---:R-:W-:Y:S01]  /*0260*/  IMAD.WIDE R16, R0, 0x4, R16 ;  /* 0x0000000400107825 */ /* 0x004fe200078e0210 */
[----:B------:R-:W-:-:S02]  /*0270*/  SEL R7, RZ, 0x1, P1 ;  /* 0x00000001ff077807 */ /* 0x000fc40000800000 */
[----:B-1----:R-:W-:-:S07]  /*0280*/  SEL R6, RZ, 0x1, !P0 ;  /* 0x00000001ff067807 */ /* 0x002fce0004000000 */
.L_x_2:
[----:B------:R-:W0:Y:S08]  /*0290*/  LDC.64 R28, c[0x0][0x380] ;  /* 0x0000e000ff1c7b82 */ /* 0x000e300000000a00 */
[----:B------:R-:W1:Y:S08]  /*02a0*/  LDC.64 R20, c[0x0][0x388] ;  /* 0x0000e200ff147b82 */ /* 0x000e700000000a00 */
[----:B------:R-:W2:Y:S01]  /*02b0*/  LDC.64 R18, c[0x0][0x390] ;  /* 0x0000e400ff127b82 */ /* 0x000ea20000000a00 */
[----:B0-----:R-:W-:-:S05]  /*02c0*/  IMAD.WIDE.U32 R28, R24, 0x4, R28 ;  /* 0x00000004181c7825 */ /* 0x001fca00078e001c */
[----:B------:R-:W3:Y:S02]  /*02d0*/  LDG.E R25, desc[UR4][R28.64] ;  /* 0x000000041c197981 */ /* 0x000ee4000c1e1900 */
[----:B---3--:R-:W-:-:S04]  /*02e0*/  IMAD R23, R0, UR8, R25 ;  /* 0x0000000800177c24 */ /* 0x008fc8000f8e0219 */
[----:B-1----:R-:W-:-:S06]  /*02f0*/  IMAD.WIDE R20, R23, 0x4, R20 ;  /* 0x0000000417147825 */ /* 0x002fcc00078e0214 */
[----:B------:R-:W3:Y:S01]  /*0300*/  LDG.E R20, desc[UR4][R20.64] ;  /* 0x0000000414147981 */ /* 0x000ee2000c1e1900 */
[----:B--2---:R-:W-:-:S05]  /*0310*/  IMAD.WIDE R26, R25, 0x8, R18 ;  /* 0x00000008191a7825 */ /* 0x004fca00078e0212 */
[----:B------:R-:W2:Y:S01]  /*0320*/  LDG.E.64 R22, desc[UR4][R26.64] ;  /* 0x000000041a167981 */ /* 0x000ea2000c1e1b00 */
[----:B---3--:R-:W2:Y:S02]  /*0330*/  I2F.F64 R18, R20 ;  /* 0x0000001400127312 */ /* 0x008ea40000201c00 */
[----:B--2---:R-:W-:-:S08]  /*0340*/  DADD R18, -R22, R18 ;  /* 0x0000000016127229 */ /* 0x004fd00000000112 */
[----:B------:R-:W-:-:S08]  /*0350*/  DADD R18, -R14, R18 ;  /* 0x000000000e127229 */ /* 0x000fd00000000112 */
[----:B------:R-:W-:-:S14]  /*0360*/  DSETP.GT.AND P0, PT, R12, R18, PT ;  /* 0x000000120c00722a */ /* 0x000fdc0003f04000 */
[----:B------:R-:W0:Y:S01]  /*0370*/  @P0 LDC.64 R22, c[0x0][0x3f8] ;  /* 0x0000fe00ff160b82 */ /* 0x000e220000000a00 */
[----:B------:R1:W-:Y:S04]  /*0380*/  @P0 STG.E desc[UR4][R16.64], R25 ;  /* 0x0000001910000986 */ /* 0x0003e8000c101904 */
[----:B0-----:R-:W2:Y:S01]  /*0390*/  @P0 LDG.E R3, desc[UR4][R22.64] ;  /* 0x0000000416030981 */ /* 0x001ea2000c1e1900 */
[----:B------:R-:W-:Y:S01]  /*03a0*/  IADD3 R24, PT, PT, R24, 0x1, RZ ;  /* 0x0000000118187810 */ /* 0x000fe20007ffe0ff */
[----:B------:R-:W-:Y:S01]  /*03b0*/  @P0 IMAD.MOV.U32 R12, RZ, RZ, R18 ;  /* 0x000000ffff0c0224 */ /* 0x000fe200078e0012 */
[----:B------:R-:W-:Y:S01]  /*03c0*/  UMOV UR6, 0xa0b5ed8d ;  /* 0xa0b5ed8d00067882 */ /* 0x000fe20000000000 */
[----:B------:R-:W-:Y:S01]  /*03d0*/  @P0 IMAD.MOV.U32 R13, RZ, RZ, R19 ;  /* 0x000000ffff0d0224 */ /* 0x000fe200078e0013 */
[----:B------:R-:W-:-:S05]  /*03e0*/  UMOV UR7, 0x3eb0c6f7 ;  /* 0x3eb0c6f700077882 */ /* 0x000fca0000000000 */
[----:B------:R-:W-:-:S06]  /*03f0*/  DSETP.GEU.AND P0, PT, |R12|, UR6, PT ;  /* 0x000000060c007e2a */ /* 0x000fcc000bf0e200 */
[----:B------:R-:W-:Y:S02]  /*0400*/  SEL R4, R7, R4, !P0 ;  /* 0x0000000407047207 */ /* 0x000fe40004000000 */
[----:B------:R-:W-:Y:S02]  /*0410*/  SEL R5, R6, R5, !P0 ;  /* 0x0000000506057207 */ /* 0x000fe40004000000 */
[----:B--2---:R-:W-:-:S13]  /*0420*/  ISETP.GE.AND P1, PT, R24, R3, PT ;  /* 0x000000031800720c */ /* 0x004fda0003f26270 */
[----:B-1----:R-:W-:Y:S05]  /*0430*/  @!P1 BRA `(.L_x_2) ;  /* 0xfffffffc00949947 */ /* 0x002fea000383ffff */
[----:B------:R-:W-:Y:S05]  /*0440*/  BSYNC.RECONVERGENT B0 ;  /* 0x0000000000007941 */ /* 0x000fea0003800200 */
.L_x_1:
[----:B------:R-:W-:Y:S02]  /*0450*/  LOP3.LUT P0, RZ, R5, 0xff, RZ, 0xc0, !PT ;  /* 0x000000ff05ff7812 */ /* 0x000fe4000780c0ff */
[----:B------:R-:W-:Y:S02]  /*0460*/  LOP3.LUT P1, RZ, R4, 0xff, RZ, 0xc0, !PT ;  /* 0x000000ff04ff7812 */ /* 0x000fe4000782c0ff */
[----:B------:R-:W-:Y:S02]  /*0470*/  PLOP3.LUT P0, PT, P0, PT, PT, 0x8, 0x80 ;  /* 0x000000000080781c */ /* 0x000fe4000070e170 */
[----:B------:R-:W-:-:S13]  /*0480*/  PLOP3.LUT P1, PT, P1, PT, PT, 0x8, 0x80 ;  /* 0x000000000080781c */ /* 0x000fda0000f2e170 */
.L_x_0:
[----:B------:R-:W0:Y:S01]  /*0490*/  @!P1 LDC.64 R6, c[0x0][0x3e0] ;  /* 0x0000f800ff069b82 */ /* 0x000e220000000a00 */
[----:B------:R-:W-:Y:S01]  /*04a0*/  BSSY.RECONVERGENT B0, `(.L_x_3) ;  /* 0x0000021000007945 */ /* 0x000fe20003800200 */
[----:B------:R-:W-:-:S06]  /*04b0*/  @!P1 IMAD.MOV.U32 R3, RZ, RZ, 0x1 ;  /* 0x00000001ff039424 */ /* 0x000fcc00078e00ff */
[----:B------:R-:W1:Y:S01]  /*04c0*/  @!P1 LDC.64 R4, c[0x0][0x3e8] ;  /* 0x0000fa00ff049b82 */ /* 0x000e620000000a00 */
[----:B0-----:R-:W-:Y:S01]  /*04d0*/  @!P1 IMAD.WIDE R6, R0, 0x4, R6 ;  /* 0x0000000400069825 */ /* 0x001fe200078e0206 */
[----:B------:R-:W-:Y:S06]  /*04e0*/  @P0 BRA `(.L_x_4) ;  /* 0x0000000000700947 */ /* 0x000fec0003800000 */
[----:B------:R-:W0:Y:S01]  /*04f0*/  LDC.64 R14, c[0x0][0x3c0] ;  /* 0x0000f000ff0e7b82 */ /* 0x000e220000000a00 */
[----:B------:R-:W-:-:S07]  /*0500*/  IMAD.MOV.U32 R21, RZ, RZ, 0x1 ;  /* 0x00000001ff157424 */ /* 0x000fce00078e00ff */
[----:B------:R-:W2:Y:S08]  /*0510*/  LDC.64 R16, c[0x0][0x3a8] ;  /* 0x0000ea00ff107b82 */ /* 0x000eb00000000a00 */
[----:B------:R-:W3:Y:S01]  /*0520*/  LDC.64 R18, c[0x0][0x3f0] ;  /* 0x0000fc00ff127b82 */ /* 0x000ee20000000a00 */
[----:B0----5:R-:W-:-:S05]  /*0530*/  IMAD.WIDE R14, R2, 0x4, R14 ;  /* 0x00000004020e7825 */ /* 0x021fca00078e020e */
[----:B------:R0:W-:Y:S01]  /*0540*/  STG.E desc[UR4][R14.64], R0 ;  /* 0x000000000e007986 */ /* 0x0001e2000c101904 */
[----:B--2---:R-:W-:-:S05]  /*0550*/  IMAD.WIDE R16, R2, 0x4, R16 ;  /* 0x0000000402107825 */ /* 0x004fca00078e0210 */
[----:B------:R0:W-:Y:S01]  /*0560*/  STG.E desc[UR4][R16.64], RZ ;  /* 0x000000ff10007986 */ /* 0x0001e2000c101904 */
[----:B---3--:R-:W-:-:S03]  /*0570*/  IMAD.WIDE R18, R2, 0x4, R18 ;  /* 0x0000000402127825 */ /* 0x008fc600078e0212 */
[----:B------:R0:W-:Y:S04]  /*0580*/  STG.E desc[UR4][R8.64], R21 ;  /* 0x0000001508007986 */ /* 0x0001e8000c101904 */
[----:B------:R-:W2:Y:S02]  /*0590*/  LDG.E R18, desc[UR4][R18.64] ;  /* 0x0000000412127981 */ /* 0x000ea4000c1e1900 */
[----:B--2---:R-:W-:-:S13]  /*05a0*/  ISETP.NE.AND P0, PT, R18, RZ, PT ;  /* 0x000000ff1200720c */ /* 0x004fda0003f05270 */
[----:B0-----:R-:W-:Y:S05]  /*05b0*/  @P0 BRA `(.L_x_4) ;  /* 0x00000000003c0947 */ /* 0x001fea0003800000 */
[----:B------:R-:W0:Y:S01]  /*05c0*/  S2R R15, SR_LANEID ;  /* 0x00000000000f7919 */ /* 0x000e220000000000 */
[----:B------:R-:W-:Y:S01]  /*05d0*/  VOTEU.ANY UR6, UPT, PT ;  /* 0x0000000000067886 */ /* 0x000fe200038e0100 */
[----:B------:R-:W2:Y:S01]  /*05e0*/  LDC.64 R8, c[0x0][0x400] ;  /* 0x00010000ff087b82 */ /* 0x000ea20000000a00 */
[----:B------:R-:W0:Y:S08]  /*05f0*/  FLO.U32 R0, UR6 ;  /* 0x0000000600007d00 */ /* 0x000e3000080e0000 */
[----:B------:R-:W2:Y:S01]  /*0600*/  POPC R19, UR6 ;  /* 0x0000000600137d09 */ /* 0x000ea20008000000 */
[----:B0-----:R-:W-:Y:S01]  /*0610*/  ISETP.EQ.U32.AND P0, PT, R0, R15, PT ;  /* 0x0000000f0000720c */ /* 0x001fe20003f02070 */
[----:B------:R-:W0:Y:S01]  /*0620*/  S2R R16, SR_LTMASK ;  /* 0x0000000000107919 */ /* 0x000e220000003900 */
[----:B------:R-:W3:Y:S11]  /*0630*/  LDC.64 R14, c[0x0][0x3d8] ;  /* 0x0000f600ff0e7b82 */ /* 0x000ef60000000a00 */
[----:B--2---:R-:W2:Y:S01]  /*0640*/  @P0 ATOMG.E.ADD.STRONG.GPU PT, R9, desc[UR4][R8.64], R19 ;  /* 0x80000013080909a8 */ /* 0x004ea200081ef104 */
[----:B0-----:R-:W-:-:S06]  /*0650*/  LOP3.LUT R16, R16, UR6, RZ, 0xc0, !PT ;  /* 0x0000000610107c12 */ /* 0x001fcc000f8ec0ff */
[----:B------:R-:W0:Y:S01]  /*0660*/  POPC R16, R16 ;  /* 0x0000001000107309 */ /* 0x000e220000000000 */
[----:B--2---:R-:W0:Y:S02]  /*0670*/  SHFL.IDX PT, R17, R9, R0, 0x1f ;  /* 0x00001f0009117589 */ /* 0x004e2400000e0000 */
[----:B0-----:R-:W-:-:S05]  /*0680*/  IADD3 R17, PT, PT, R17, R16, RZ ;  /* 0x0000001011117210 */ /* 0x001fca0007ffe0ff */
[----:B---3--:R-:W-:-:S05]  /*0690*/  IMAD.WIDE R14, R17, 0x4, R14 ;  /* 0x00000004110e7825 */ /* 0x008fca00078e020e */
[----:B------:R0:W-:Y:S02]  /*06a0*/  STG.E desc[UR4][R14.64], R2 ;  /* 0x000000020e007986 */ /* 0x0001e4000c101904 */
.L_x_4:
[----:B------:R-:W-:Y:S05]  /*06b0*/  BSYNC.RECONVERGENT B0 ;  /* 0x0000000000007941 */ /* 0x000fea0003800200 */
.L_x_3:
[----:B-1----:R-:W-:Y:S04]  /*06c0*/  @!P1 STG.E desc[UR4][R4.64], R3 ;  /* 0x0000000304009986 */ /* 0x002fe8000c101904 */
[----:B------:R-:W-:Y:S04]  /*06d0*/  @!P1 STG.E desc[UR4][R6.64], R3 ;  /* 0x0000000306009986 */ /* 0x000fe8000c101904 */
[----:B-----5:R-:W-:Y:S01]  /*06e0*/  STG.E.64 desc[UR4][R10.64], R12 ;  /* 0x0000000c0a007986 */ /* 0x020fe2000c101b04 */
[----:B------:R-:W-:Y:S05]  /*06f0*/  EXIT ;  /* 0x000000000000794d */ /* 0x000fea0003800000 */
.L_x_5:
[----:B------:R-:W-:-:S00]  /*0700*/  BRA `(.L_x_5) ;  /* 0xfffffffc00fc7947 */ /* 0x000fc0000383ffff */
[----:B------:R-:W-:-:S00]  /*0710*/  NOP ;  /* 0x0000000000007918 */ /* 0x000fc00000000000 */
        /* <DEDUP_REMOVED lines=14> */
.L_x_8:


//--------------------- .text._Z11visitedInitPiS_iS_ --------------------------
	.section	.text._Z11visitedInitPiS_iS_,"ax",@progbits
	.align	128
        .global         _Z11visitedInitPiS_iS_
        .type           _Z11visitedInitPiS_iS_,@function
        .size           _Z11visitedInitPiS_iS_,(.L_x_9 - _Z11visitedInitPiS_iS_)
        .other          _Z11visitedInitPiS_iS_,@"STO_CUDA_ENTRY STV_DEFAULT"
_Z11visitedInitPiS_iS_:
.text._Z11visitedInitPiS_iS_:
[----:B------:R-:W-:Y:S08]  /*0000*/  LDC R1, c[0x0][0x37c] ;  /* 0x0000df00ff017b82 */ /* 0x000ff00000000800 */
[----:B------:R-:W0:Y:S01]  /*0010*/  LDC.64 R2, c[0x0][0x398] ;  /* 0x0000e600ff027b82 */ /* 0x000e220000000a00 */
[----:B------:R-:W0:Y:S02]  /*0020*/  LDCU.64 UR4, c[0x0][0x358] ;  /* 0x00006b00ff0477ac */ /* 0x000e240008000a00 */
[----:B0-----:R-:W2:Y:S05]  /*0030*/  LDG.E R2, desc[UR4][R2.64] ;  /* 0x0000000402027981 */ /* 0x001eaa000c1e1900 */
[----:B------:R-:W0:Y:S01]  /*0040*/  S2UR UR6, SR_CTAID.X ;  /* 0x00000000000679c3 */ /* 0x000e220000002500 */
[----:B------:R-:W0:Y:S07]  /*0050*/  S2R R0, SR_TID.X ;  /* 0x0000000000007919 */ /* 0x000e2e0000002100 */
[----:B------:R-:W0:Y:S02]  /*0060*/  LDC R5, c[0x0][0x360] ;  /* 0x0000d800ff057b82 */ /* 0x000e240000000800 */
[----:B0-----:R-:W-:-:S05]  /*0070*/  IMAD R5, R5, UR6, R0 ;  /* 0x0000000605057c24 */ /* 0x001fca000f8e0200 */
[----:B--2---:R-:W-:-:S13]  /*0080*/  ISETP.GE.AND P0, PT, R5, R2, PT ;  /* 0x000000020500720c */ /* 0x004fda0003f06270 */
[----:B------:R-:W-:Y:S05]  /*0090*/  @P0 EXIT ;  /* 0x000000000000094d */ /* 0x000fea0003800000 */
[----:B------:R-:W0:Y:S02]  /*00a0*/  LDC.64 R2, c[0x0][0x388] ;  /* 0x0000e200ff027b82 */ /* 0x000e240000000a00 */
[----:B0-----:R-:W-:-:S06]  /*00b0*/  IMAD.WIDE R2, R5, 0x4, R2 ;  /* 0x0000000405027825 */ /* 0x001fcc00078e0202 */
[----:B------:R-:W0:Y:S01]  /*00c0*/  LDC.64 R4, c[0x0][0x380] ;  /* 0x0000e000ff047b82 */ /* 0x000e220000000a00 */
[----:B------:R-:W0:Y:S01]  /*00d0*/  LDG.E R3, desc[UR4][R2.64] ;  /* 0x0000000402037981 */ /* 0x000e22000c1e1900 */
[----:B------:R-:W-:Y:S02]  /*00e0*/  HFMA2 R7, -RZ, RZ, 0, 5.9604644775390625e-08 ;  /* 0x00000001ff077431 */ /* 0x000fe400000001ff */
[----:B0-----:R-:W-:-:S05]  /*00f0*/  IMAD.WIDE R4, R3, 0x4, R4 ;  /* 0x0000000403047825 */ /* 0x001fca00078e0204 */
[----:B------:R-:W-:Y:S01]  /*0100*/  STG.E desc[UR4][R4.64], R7 ;  /* 0x0000000704007986 */ /* 0x000fe2000c101904 */
[----:B------:R-:W-:Y:S05]  /*0110*/  EXIT ;  /* 0x000000000000794d */ /* 0x000fea0003800000 */
.L_x_6:
        /* <DEDUP_REMOVED lines=14> */
.L_x_9:


//--------------------- .text._Z12frontierInitPiS_S_S_S_iS_ --------------------------
	.section	.text._Z12frontierInitPiS_S_S_S_iS_,"ax",@progbits
	.align	128
        .global         _Z12frontierInitPiS_S_S_S_iS_
        .type           _Z12frontierInitPiS_S_S_S_iS_,@function
        .size           _Z12frontierInitPiS_S_S_S_iS_,(.L_x_10 - _Z12frontierInitPiS_S_S_S_iS_)
        .other          _Z12frontierInitPiS_S_S_S_iS_,@"STO_CUDA_ENTRY STV_DEFAULT"
_Z12frontierInitPiS_S_S_S_iS_:
.text._Z12frontierInitPiS_S_S_S_iS_:
        /* <DEDUP_REMOVED lines=10> */
[----:B0-----:R-:W-:-:S06]  /*00a0*/  IMAD.WIDE R2, R7, 0x4, R2 ;  /* 0x0000000407027825 */ /* 0x001fcc00078e0202 */
[----:B-1----:R-:W2:Y:S02]  /*00b0*/  LDG.E R2, desc[UR4][R2.64] ;  /* 0x0000000402027981 */ /* 0x002ea4000c1e1900 */
[----:B--2---:R-:W-:-:S13]  /*00c0*/  ISETP.NE.AND P0, PT, R2, -0x1, PT ;  /* 0xffffffff0200780c */ /* 0x004fda0003f05270 */
[----:B------:R-:W-:Y:S05]  /*00d0*/  @P0 EXIT ;  /* 0x000000000000094d */ /* 0x000fea0003800000 */
[----:B------:R-:W0:Y:S01]  /*00e0*/  S2R R5, SR_LANEID ;  /* 0x0000000000057919 */ /* 0x000e220000000000 */
[----:B------:R-:W-:Y:S01]  /*00f0*/  VOTEU.ANY UR6, UPT, PT ;  /* 0x0000000000067886 */ /* 0x000fe200038e0100 */
[----:B------:R-:W1:Y:S01]  /*0100*/  LDC.64 R2, c[0x0][0x3b0] ;  /* 0x0000ec00ff027b82 */ /* 0x000e620000000a00 */
[----:B------:R-:W0:Y:S08]  /*0110*/  FLO.U32 R0, UR6 ;  /* 0x0000000600007d00 */ /* 0x000e3000080e0000 */
[----:B------:R-:W1:Y:S01]  /*0120*/  POPC R11, UR6 ;  /* 0x00000006000b7d09 */ /* 0x000e620008000000 */
[----:B0-----:R-:W-:Y:S01]  /*0130*/  ISETP.EQ.U32.AND P0, PT, R0, R5, PT ;  /* 0x000000050000720c */ /* 0x001fe20003f02070 */
[----:B------:R-:W0:Y:S01]  /*0140*/  S2R R6, SR_LTMASK ;  /* 0x0000000000067919 */ /* 0x000e220000003900 */
[----:B------:R-:W2:Y:S11]  /*0150*/  LDC.64 R4, c[0x0][0x380] ;  /* 0x0000e000ff047b82 */ /* 0x000eb60000000a00 */
[----:B-1----:R-:W3:Y:S01]  /*0160*/  @P0 ATOMG.E.ADD.STRONG.GPU PT, R3, desc[UR4][R2.64], R11 ;  /* 0x8000000b020309a8 */ /* 0x002ee200081ef104 */
[----:B0-----:R-:W-:-:S06]  /*0170*/  LOP3.LUT R6, R6, UR6, RZ, 0xc0, !PT ;  /* 0x0000000606067c12 */ /* 0x001fcc000f8ec0ff */
[----:B------:R-:W0:Y:S01]  /*0180*/  POPC R6, R6 ;  /* 0x0000000600067309 */ /* 0x000e220000000000 */
[----:B---3--:R-:W0:Y:S02]  /*0190*/  SHFL.IDX PT, R9, R3, R0, 0x1f ;  /* 0x00001f0003097589 */ /* 0x008e2400000e0000 */
[----:B0-----:R-:W-:-:S05]  /*01a0*/  IADD3 R9, PT, PT, R9, R6, RZ ;  /* 0x0000000609097210 */ /* 0x001fca0007ffe0ff */
[----:B--2---:R-:W-:-:S05]  /*01b0*/  IMAD.WIDE R4, R9, 0x4, R4 ;  /* 0x0000000409047825 */ /* 0x004fca00078e0204 */
[----:B------:R-:W-:Y:S01]  /*01c0*/  STG.E desc[UR4][R4.64], R7 ;  /* 0x0000000704007986 */ /* 0x000fe2000c101904 */
[----:B------:R-:W-:Y:S05]  /*01d0*/  EXIT ;  /* 0x000000000000794d */ /* 0x000fea0003800000 */
.L_x_7:
        /* <DEDUP_REMOVED lines=10> */
.L_x_10:


//--------------------- .nv.shared.reserved.0     --------------------------
	.section	.nv.shared.reserved.0,"aw",@nobits
	.weak		__nv_reservedSMEM_offset_0_alias
	.size		__nv_reservedSMEM_offset_0_alias, 0, 64
	.other		__nv_reservedSMEM_offset_0_alias,@"STO_CUDA_RESERVED_SHARED STV_DEFAULT"
__nv_reservedSMEM_offset_0_alias:
	.zero		0
	.zero		64


//--------------------- .nv.constant0._Z7forwardPiS_PdS0_S_S_S_S0_S_S_iS_S_S_S_S_S_ --------------------------
	.section	.nv.constant0._Z7forwardPiS_PdS0_S_S_S_S0_S_S_iS_S_S_S_S_S_,"a",@progbits
	.sectionflags	@""
	.align	4
.nv.constant0._Z7forwardPiS_PdS0_S_S_S_S0_S_S_iS_S_S_S_S_S_:
	.zero		1032


//--------------------- .nv.constant0._Z11visitedInitPiS_iS_ --------------------------
	.section	.nv.constant0._Z11visitedInitPiS_iS_,"a",@progbits
	.sectionflags	@""
	.align	4
.nv.constant0._Z11visitedInitPiS_iS_:
	.zero		928


//--------------------- .nv.constant0._Z12frontierInitPiS_S_S_S_iS_ --------------------------
	.section	.nv.constant0._Z12frontierInitPiS_S_S_S_iS_,"a",@progbits
	.sectionflags	@""
	.align	4
.nv.constant0._Z12frontierInitPiS_S_S_S_iS_:
	.zero		952


//--------------------- SYMBOLS --------------------------

	.type		.nv.reservedSmem.offset0,@object
	.size		.nv.reservedSmem.offset0,0x4
